//
// Generated by NVIDIA NVVM Compiler
//
// Compiler Build ID: CL-36424714
// Cuda compilation tools, release 13.0, V13.0.88
// Based on NVVM 20.0.0
//

.version 9.0
.target sm_100
.address_size 64

	// .globl	_Z11print_hellov
.extern .func  (.param .b32 func_retval0) vprintf
(
	.param .b64 vprintf_param_0,
	.param .b64 vprintf_param_1
)
;
.global .align 1 .b8 $str[32] = {72, 101, 108, 108, 111, 32, 87, 111, 114, 108, 100, 33, 32, 77, 121, 32, 116, 104, 114, 101, 97, 100, 73, 100, 32, 105, 115, 32, 37, 100, 10};

.visible .entry _Z11print_hellov()
{
	.local .align 8 .b8 	__local_depot0[8];
	.reg .b64 	%SP;
	.reg .b64 	%SPL;
	.reg .b32 	%r<4>;
	.reg .b64 	%rd<5>;

	mov.u64 	%SPL, __local_depot0;
	cvta.local.u64 	%SP, %SPL;
	add.u64 	%rd1, %SP, 0;
	add.u64 	%rd2, %SPL, 0;
	mov.u32 	%r1, %tid.x;
	st.local.u32 	[%rd2], %r1;
	mov.u64 	%rd3, $str;
	cvta.global.u64 	%rd4, %rd3;
	{ // callseq 0, 0
	.param .b64 param0;
	st.param.b64 	[param0], %rd4;
	.param .b64 param1;
	st.param.b64 	[param1], %rd1;
	.param .b32 retval0;
	call.uni (retval0), 
	vprintf, 
	(
	param0, 
	param1
	);
	ld.param.b32 	%r2, [retval0];
	} // callseq 0
	ret;

}


// ===== COMPILED SASS (sm_100) =====

	.target	sm_100

	.elftype	@"ET_EXEC"


//--------------------- .note.nv.tkinfo           --------------------------
	.section	.note.nv.tkinfo,"",@"SHT_NOTE"
	.sectionflags	@"SHF_NOTE_NV_TKINFO"
	.tkinfo
        /*0018*/ 	.word	0x00000002
        /*0030*/ 	.string	""
        /*0030*/ 	.string	"ptxas"
        /*0030*/ 	.string	"Cuda compilation tools, release 13.0, V13.0.88"
        /*0030*/ 	.string	"Build cuda_13.0.r13.0/compiler.36424714_0"
        /*0030*/ 	.string	"-arch sm_100 -m 64 "



//--------------------- .note.nv.cuinfo           --------------------------
	.section	.note.nv.cuinfo,"",@"SHT_NOTE"
	.sectionflags	@"SHF_NOTE_NV_CUINFO"
        /*0018*/ 	.short	0x0002
        /*001a*/ 	.short	0x0064
        /*001c*/ 	.short	0x0082
	.zero		2


//--------------------- .nv.info                  --------------------------
	.section	.nv.info,"",@"SHT_CUDA_INFO"
	.align	4


	//----- nvinfo : EIATTR_REGCOUNT
	.align		4
        /*0000*/ 	.byte	0x04, 0x2f
        /*0002*/ 	.short	(.L_2 - .L_1)
	.align		4
.L_1:
        /*0004*/ 	.word	index@(_Z11print_hellov)
        /*0008*/ 	.word	0x00000018


	//----- nvinfo : EIATTR_FRAME_SIZE
	.align		4
.L_2:
        /*000c*/ 	.byte	0x04, 0x11
        /*000e*/ 	.short	(.L_4 - .L_3)
	.align		4
.L_3:
        /*0010*/ 	.word	index@(_Z11print_hellov)
        /*0014*/ 	.word	0x00000008


	//----- nvinfo : EIATTR_MIN_STACK_SIZE
	.align		4
.L_4:
        /*0018*/ 	.byte	0x04, 0x12
        /*001a*/ 	.short	(.L_6 - .L_5)
	.align		4
.L_5:
        /*001c*/ 	.word	index@(_Z11print_hellov)
        /*0020*/ 	.word	0x00000008
.L_6:


//--------------------- .nv.compat                --------------------------
	.section	.nv.compat,"",@"SHT_CUDA_COMPAT_INFO"
	.align	4
        /*0000*/ 	.byte	0x02, 0x09, 0x00, 0x00, 0x02, 0x02, 0x01, 0x00, 0x02, 0x05, 0x05, 0x00, 0x03, 0x07, 0x01, 0x01
        /*0010*/ 	.byte	0x02, 0x03, 0x00, 0x00, 0x02, 0x06, 0x01, 0x00, 0x04, 0x0b, 0x08, 0x00, 0x09, 0x00, 0x00, 0x00
        /*0020*/ 	.byte	0x00, 0x00, 0x00, 0x00


//--------------------- .nv.info._Z11print_hellov --------------------------
	.section	.nv.info._Z11print_hellov,"",@"SHT_CUDA_INFO"
	.sectionflags	@""
	.align	4


	//----- nvinfo : EIATTR_CUDA_API_VERSION
	.align		4
        /*0000*/ 	.byte	0x04, 0x37
        /*0002*/ 	.short	(.L_8 - .L_7)
.L_7:
        /*0004*/ 	.word	0x00000082


	//----- nvinfo : EIATTR_SPARSE_MMA_MASK
	.align		4
.L_8:
        /*0008*/ 	.byte	0x03, 0x50
        /*000a*/ 	.short	0x0000


	//----- nvinfo : EIATTR_MAXREG_COUNT
	.align		4
        /*000c*/ 	.byte	0x03, 0x1b
        /*000e*/ 	.short	0x00ff


	//----- nvinfo : EIATTR_EXTERNS
	.align		4
        /*0010*/ 	.byte	0x04, 0x0f
        /*0012*/ 	.short	(.L_10 - .L_9)


	//   ....[0]....
	.align		4
.L_9:
        /*0014*/ 	.word	index@(vprintf)


	//----- nvinfo : EIATTR_MERCURY_ISA_VERSION
	.align		4
.L_10:
        /*0018*/ 	.byte	0x03, 0x5f
        /*001a*/ 	.short	0x0101


	//----- nvinfo : EIATTR_VRC_CTA_INIT_COUNT
	.align		4
        /*001c*/ 	.byte	0x02, 0x4a
	.zero		1
	.zero		1


	//----- nvinfo : EIATTR_SYSCALL_OFFSETS
	.align		4
        /*0020*/ 	.byte	0x04, 0x46
        /*0022*/ 	.short	(.L_12 - .L_11)


	//   ....[0]....
.L_11:
        /*0024*/ 	.word	0x000000e0


	//----- nvinfo : EIATTR_EXIT_INSTR_OFFSETS
	.align		4
.L_12:
        /*0028*/ 	.byte	0x04, 0x1c
        /*002a*/ 	.short	(.L_14 - .L_13)


	//   ....[0]....
.L_13:
        /*002c*/ 	.word	0x000000f0


	//----- nvinfo : EIATTR_SW_WAR
	.align		4
.L_14:
        /*0030*/ 	.byte	0x04, 0x36
        /*0032*/ 	.short	(.L_16 - .L_15)
.L_15:
        /*0034*/ 	.word	0x00000008
.L_16:


//--------------------- .nv.callgraph             --------------------------
	.section	.nv.callgraph,"",@"SHT_CUDA_CALLGRAPH"
	.align	4
	.sectionentsize	8
	.align		4
        /*0000*/ 	.word	0x00000000
	.align		4
        /*0004*/ 	.word	0xffffffff
	.align		4
        /*0008*/ 	.word	index@(_Z11print_hellov)
	.align		4
        /*000c*/ 	.word	index@(vprintf)
	.align		4
        /*0010*/ 	.word	0x00000000
	.align		4
        /*0014*/ 	.word	0xfffffffe
	.align		4
        /*0018*/ 	.word	0x00000000
	.align		4
        /*001c*/ 	.word	0xfffffffd
	.align		4
        /*0020*/ 	.word	0x00000000
	.align		4
        /*0024*/ 	.word	0xfffffffc


//--------------------- .nv.constant4             --------------------------
	.section	.nv.constant4,"a",@progbits
	.align	8
	.align		8
.nv.constant4:
        /*0000*/ 	.dword	vprintf
	.align		8
        /*0008*/ 	.dword	$str


//--------------------- .text._Z11print_hellov    --------------------------
	.section	.text._Z11print_hellov,"ax",@progbits
	.align	128
        .global         _Z11print_hellov
        .type           _Z11print_hellov,@function
        .size           _Z11print_hellov,(.L_x_2 - _Z11print_hellov)
        .other          _Z11print_hellov,@"STO_CUDA_ENTRY STV_DEFAULT"
_Z11print_hellov:
.text._Z11print_hellov:
[----:B------:R-:W0:Y:S01]  /*0000*/  LDC R1, c[0x0][0x37c] ;  /* 0x0000df00ff017b82 */ /* 0x000e220000000800 */
[----:B------:R-:W1:Y:S01]  /*0010*/  S2R R8, SR_TID.X ;  /* 0x0000000000087919 */ /* 0x000e620000002100 */
[----:B0-----:R-:W-:Y:S01]  /*0020*/  VIADD R1, R1, 0xfffffff8 ;  /* 0xfffffff801017836 */ /* 0x001fe20000000000 */
[----:B------:R-:W-:Y:S01]  /*0030*/  MOV R0, 0x0 ;  /* 0x0000000000007802 */ /* 0x000fe20000000f00 */
[----:B------:R-:W0:Y:S04]  /*0040*/  LDCU UR4, c[0x0][0x2f8] ;  /* 0x00005f00ff0477ac */ /* 0x000e280008000800 */
[----:B------:R2:W3:Y:S01]  /*0050*/  LDC.64 R2, c[0x4][R0] ;  /* 0x0100000000027b82 */ /* 0x0004e20000000a00 */
[----:B------:R-:W4:Y:S01]  /*0060*/  LDCU.64 UR6, c[0x4][0x8] ;  /* 0x01000100ff0677ac */ /* 0x000f220008000a00 */
[----:B------:R-:W5:Y:S01]  /*0070*/  LDCU UR5, c[0x0][0x2fc] ;  /* 0x00005f80ff0577ac */ /* 0x000f620008000800 */
[----:B0-----:R-:W-:Y:S01]  /*0080*/  IADD3 R6, P0, PT, R1, UR4, RZ ;  /* 0x0000000401067c10 */ /* 0x001fe2000ff1e0ff */
[----:B----4-:R-:W-:Y:S01]  /*0090*/  IMAD.U32 R4, RZ, RZ, UR6 ;  /* 0x00000006ff047e24 */ /* 0x010fe2000f8e00ff */
[----:B------:R-:W-:-:S03]  /*00a0*/  MOV R5, UR7 ;  /* 0x0000000700057c02 */ /* 0x000fc60008000f00 */
[----:B-----5:R-:W-:Y:S01]  /*00b0*/  IMAD.X R7, RZ, RZ, UR5, P0 ;  /* 0x00000005ff077e24 */ /* 0x020fe200080e06ff */
[----:B-1----:R2:W-:Y:S07]  /*00c0*/  STL [R1], R8 ;  /* 0x0000000801007387 */ /* 0x0025ee0000100800 */
[----:B------:R-:W-:-:S07]  /*00d0*/  LEPC R20, `(.L_x_0) ;  /* 0x000000001014794e */ /* 0x000fce0000000000 */
[----:B--23--:R-:W-:Y:S05]  /*00e0*/  CALL.ABS.NOINC R2 ;  /* 0x0000000002007343 */ /* 0x00cfea0003c00000 */
.L_x_0:
[----:B------:R-:W-:Y:S05]  /*00f0*/  EXIT ;  /* 0x000000000000794d */ /* 0x000fea0003800000 */
.L_x_1:
[----:B------:R-:W-:-:S00]  /*0100*/  BRA `(.L_x_1) ;  /* 0xfffffffc00fc7947 */ /* 0x000fc0000383ffff */
[----:B------:R-:W-:-:S00]  /*0110*/  NOP ;  /* 0x0000000000007918 */ /* 0x000fc00000000000 */
        /* <DEDUP_REMOVED lines=14> */
.L_x_2:


//--------------------- .nv.global.init           --------------------------
	.section	.nv.global.init,"aw",@progbits
.nv.global.init:
	.type		$str,@object
	.size		$str,(.L_0 - $str)
$str:
        /*0000*/ 	.byte	0x48, 0x65, 0x6c, 0x6c, 0x6f, 0x20, 0x57, 0x6f, 0x72, 0x6c, 0x64, 0x21, 0x20, 0x4d, 0x79, 0x20
        /*0010*/ 	.byte	0x74, 0x68, 0x72, 0x65, 0x61, 0x64, 0x49, 0x64, 0x20, 0x69, 0x73, 0x20, 0x25, 0x64, 0x0a, 0x00
.L_0:


//--------------------- .nv.shared.reserved.0     --------------------------
	.section	.nv.shared.reserved.0,"aw",@nobits
	.weak		__nv_reservedSMEM_offset_0_alias
	.size		__nv_reservedSMEM_offset_0_alias, 0, 64
	.other		__nv_reservedSMEM_offset_0_alias,@"STO_CUDA_RESERVED_SHARED STV_DEFAULT"
__nv_reservedSMEM_offset_0_alias:
	.zero		0
	.zero		64


//--------------------- .nv.constant0._Z11print_hellov --------------------------
	.section	.nv.constant0._Z11print_hellov,"a",@progbits
	.sectionflags	@""
	.align	4
.nv.constant0._Z11print_hellov:
	.zero		896


//--------------------- SYMBOLS --------------------------

	.type		.nv.reservedSmem.offset0,@object
	.size		.nv.reservedSmem.offset0,0x4
	.type		vprintf,@function
